	.headerflags	@"EF_CUDA_TEXMODE_UNIFIED EF_CUDA_64BIT_ADDRESS EF_CUDA_SM89 EF_CUDA_VIRTUAL_SM(EF_CUDA_SM89)"
	.elftype	@"ET_EXEC"


//--------------------- .nv.info                  --------------------------
	.section	.nv.info,"",@"SHT_CUDA_INFO"
	.align	4


	//----- nvinfo : EIATTR_REGCOUNT
	.align		4
        /*0000*/ 	.byte	0x04, 0x2f
        /*0002*/ 	.short	(.L_1 - .L_0)
	.align		4
.L_0:
        /*0004*/ 	.word	index@(triton__0d1d2de)
        /*0008*/ 	.word	0x00000010


	//----- nvinfo : EIATTR_MAX_STACK_SIZE
	.align		4
.L_1:
        /*000c*/ 	.byte	0x04, 0x23
        /*000e*/ 	.short	(.L_3 - .L_2)
	.align		4
.L_2:
        /*0010*/ 	.word	index@(triton__0d1d2de)
        /*0014*/ 	.word	0x00000000


	//----- nvinfo : EIATTR_MIN_STACK_SIZE
	.align		4
.L_3:
        /*0018*/ 	.byte	0x04, 0x12
        /*001a*/ 	.short	(.L_5 - .L_4)
	.align		4
.L_4:
        /*001c*/ 	.word	index@(triton__0d1d2de)
        /*0020*/ 	.word	0x00000000


	//----- nvinfo : EIATTR_FRAME_SIZE
	.align		4
.L_5:
        /*0024*/ 	.byte	0x04, 0x11
        /*0026*/ 	.short	(.L_7 - .L_6)
	.align		4
.L_6:
        /*0028*/ 	.word	index@(triton__0d1d2de)
        /*002c*/ 	.word	0x00000000
.L_7:


//--------------------- .nv.info.triton__0d1d2de  --------------------------
	.section	.nv.info.triton__0d1d2de,"",@"SHT_CUDA_INFO"
	.align	4


	//----- nvinfo : EIATTR_CUDA_API_VERSION
	.align		4
        /*0000*/ 	.byte	0x04, 0x37
        /*0002*/ 	.short	(.L_9 - .L_8)
.L_8:
        /*0004*/ 	.word	0x0000007b


	//----- nvinfo : EIATTR_PARAM_CBANK
	.align		4
.L_9:
        /*0008*/ 	.byte	0x04, 0x0a
        /*000a*/ 	.short	(.L_11 - .L_10)
	.align		4
.L_10:
        /*000c*/ 	.word	index@(.nv.constant0.triton__0d1d2de)
        /*0010*/ 	.short	0x0160
        /*0012*/ 	.short	0x0014


	//----- nvinfo : EIATTR_CBANK_PARAM_SIZE
	.align		4
.L_11:
        /*0014*/ 	.byte	0x03, 0x19
        /*0016*/ 	.short	0x0014


	//----- nvinfo : EIATTR_KPARAM_INFO
	.align		4
        /*0018*/ 	.byte	0x04, 0x17
        /*001a*/ 	.short	(.L_13 - .L_12)
.L_12:
        /*001c*/ 	.word	0x00000000
        /*0020*/ 	.short	0x0002
        /*0022*/ 	.short	0x0010
        /*0024*/ 	.byte	0x00, 0xf0, 0x11, 0x00


	//----- nvinfo : EIATTR_KPARAM_INFO
	.align		4
.L_13:
        /*0028*/ 	.byte	0x04, 0x17
        /*002a*/ 	.short	(.L_15 - .L_14)
.L_14:
        /*002c*/ 	.word	0x00000000
        /*0030*/ 	.short	0x0001
        /*0032*/ 	.short	0x0008
        /*0034*/ 	.byte	0x00, 0xf0, 0x21, 0x00


	//----- nvinfo : EIATTR_KPARAM_INFO
	.align		4
.L_15:
        /*0038*/ 	.byte	0x04, 0x17
        /*003a*/ 	.short	(.L_17 - .L_16)
.L_16:
        /*003c*/ 	.word	0x00000000
        /*0040*/ 	.short	0x0000
        /*0042*/ 	.short	0x0000
        /*0044*/ 	.byte	0x00, 0xf0, 0x21, 0x00


	//----- nvinfo : EIATTR_MAXREG_COUNT
	.align		4
.L_17:
        /*0048*/ 	.byte	0x03, 0x1b
        /*004a*/ 	.short	0x00ff


	//----- nvinfo : EIATTR_EXIT_INSTR_OFFSETS
	.align		4
        /*004c*/ 	.byte	0x04, 0x1c
        /*004e*/ 	.short	(.L_19 - .L_18)


	//   ....[0]....
.L_18:
        /*0050*/ 	.word	0x000002b0


	//----- nvinfo : EIATTR_MAX_THREADS
	.align		4
.L_19:
        /*0054*/ 	.byte	0x04, 0x05
        /*0056*/ 	.short	(.L_21 - .L_20)
.L_20:
        /*0058*/ 	.word	0x00000080
        /*005c*/ 	.word	0x00000001
        /*0060*/ 	.word	0x00000001
.L_21:


//--------------------- .nv.rel.action            --------------------------
	.section	.nv.rel.action,"",@"SHT_CUDA_RELOCINFO"
	.align	8
	.sectionentsize	8
        /*0000*/ 	.byte	0x73, 0x00, 0x00, 0x00, 0x00, 0x00, 0x00, 0x00, 0x00, 0x00, 0x00, 0x11, 0x25, 0x00, 0x05, 0x36


//--------------------- .nv.constant0.triton__0d1d2de --------------------------
	.section	.nv.constant0.triton__0d1d2de,"a",@progbits
	.align	4
.nv.constant0.triton__0d1d2de:
	.zero		372


//--------------------- .text.triton__0d1d2de     --------------------------
	.section	.text.triton__0d1d2de,"ax",@progbits
	.sectioninfo	@"SHI_REGISTERS=16"
	.align	128
        .global         triton__0d1d2de
        .type           triton__0d1d2de,@function
        .size           triton__0d1d2de,(.L_x_1 - triton__0d1d2de)
        .other          triton__0d1d2de,@"STO_CUDA_ENTRY STV_DEFAULT"
triton__0d1d2de:
.text.triton__0d1d2de:
[----:B------:R-:W-:-:S02]  /*0000*/  IMAD.MOV.U32 R1, RZ, RZ, c[0x0][0x28] ;  /* 0x00000a00ff017624 */ /* 0x000fc400078e00ff */
[----:B------:R-:W0:Y:S01]  /*0010*/  S2R R0, SR_TID.X ;  /* 0x0000000000007919 */ /* 0x000e220000002100 */
[----:B------:R-:W-:Y:S01]  /*0020*/  IMAD.MOV.U32 R13, RZ, RZ, 0x2 ;  /* 0x00000002ff0d7424 */ /* 0x000fe200078e00ff */
[----:B------:R-:W-:Y:S01]  /*0030*/  CS2R R4, SRZ ;  /* 0x0000000000047805 */ /* 0x000fe2000001ff00 */
[----:B------:R-:W-:Y:S01]  /*0040*/  CS2R R6, SRZ ;  /* 0x0000000000067805 */ /* 0x000fe2000001ff00 */
[----:B------:R-:W1:Y:S01]  /*0050*/  S2R R3, SR_CTAID.X ;  /* 0x0000000000037919 */ /* 0x000e620000002500 */
[----:B------:R-:W-:Y:S01]  /*0060*/  ULDC.64 UR4, c[0x0][0x118] ;  /* 0x0000460000047ab9 */ /* 0x000fe20000000a00 */
[----:B0-----:R-:W-:-:S05]  /*0070*/  IMAD.SHL.U32 R0, R0, 0x8, RZ ;  /* 0x0000000800007824 */ /* 0x001fca00078e00ff */
[----:B------:R-:W-:-:S05]  /*0080*/  LOP3.LUT R0, R0, 0x3f8, RZ, 0xc0, !PT ;  /* 0x000003f800007812 */ /* 0x000fca00078ec0ff */
[----:B-1----:R-:W-:-:S04]  /*0090*/  IMAD R0, R3, 0x400, R0 ;  /* 0x0000040003007824 */ /* 0x002fc800078e0200 */
[C---:B------:R-:W-:Y:S01]  /*00a0*/  IMAD.WIDE R2, R0.reuse, R13, c[0x0][0x160] ;  /* 0x0000580000027625 */ /* 0x040fe200078e020d */
[----:B------:R-:W-:-:S13]  /*00b0*/  ISETP.GE.AND P0, PT, R0, 0x9000, PT ;  /* 0x000090000000780c */ /* 0x000fda0003f06270 */
[----:B------:R-:W2:Y:S02]  /*00c0*/  @!P0 LDG.E.128 R4, [R2.64] ;  /* 0x0000000402048981 */ /* 0x000ea4000c1e1d00 */
[----:B--2---:R-:W-:Y:S02]  /*00d0*/  SEL R4, R4, RZ, !P0 ;  /* 0x000000ff04047207 */ /* 0x004fe40004000000 */
[----:B------:R-:W-:Y:S02]  /*00e0*/  SEL R5, R5, RZ, !P0 ;  /* 0x000000ff05057207 */ /* 0x000fe40004000000 */
[----:B------:R-:W-:Y:S01]  /*00f0*/  SEL R6, R6, RZ, !P0 ;  /* 0x000000ff06067207 */ /* 0x000fe20004000000 */
[C---:B------:R-:W-:Y:S01]  /*0100*/  IMAD.U32 R9, R4.reuse, 0x10000, RZ ;  /* 0x0001000004097824 */ /* 0x040fe200078e00ff */
[----:B------:R-:W-:Y:S01]  /*0110*/  SEL R7, R7, RZ, !P0 ;  /* 0x000000ff07077207 */ /* 0x000fe20004000000 */
[----:B------:R-:W-:Y:S01]  /*0120*/  IMAD.U32 R10, R5, 0x10000, RZ ;  /* 0x00010000050a7824 */ /* 0x000fe200078e00ff */
[----:B------:R-:W-:-:S02]  /*0130*/  PRMT R8, R4, 0x7632, R8 ;  /* 0x0000763204087816 */ /* 0x000fc40000000008 */
[----:B------:R-:W-:Y:S02]  /*0140*/  PRMT R4, R5, 0x7632, R4 ;  /* 0x0000763205047816 */ /* 0x000fe40000000004 */
[C---:B------:R-:W-:Y:S01]  /*0150*/  PRMT R5, R6.reuse, 0x7632, R5 ;  /* 0x0000763206057816 */ /* 0x040fe20000000005 */
[----:B------:R-:W-:Y:S01]  /*0160*/  IMAD.U32 R6, R6, 0x10000, RZ ;  /* 0x0001000006067824 */ /* 0x000fe200078e00ff */
[C---:B------:R-:W-:Y:S01]  /*0170*/  PRMT R2, R7.reuse, 0x7632, R2 ;  /* 0x0000763207027816 */ /* 0x040fe20000000002 */
[----:B------:R-:W-:Y:S01]  /*0180*/  IMAD.U32 R7, R7, 0x10000, RZ ;  /* 0x0001000007077824 */ /* 0x000fe200078e00ff */
[----:B------:R-:W-:Y:S01]  /*0190*/  FSEL R10, R10, RZ, !P0 ;  /* 0x000000ff0a0a7208 */ /* 0x000fe20004000000 */
[----:B------:R-:W-:Y:S01]  /*01a0*/  IMAD.U32 R5, R5, 0x10000, RZ ;  /* 0x0001000005057824 */ /* 0x000fe200078e00ff */
[----:B------:R-:W-:Y:S01]  /*01b0*/  FSEL R6, R6, RZ, !P0 ;  /* 0x000000ff06067208 */ /* 0x000fe20004000000 */
[----:B------:R-:W-:Y:S01]  /*01c0*/  IMAD.U32 R4, R4, 0x10000, RZ ;  /* 0x0001000004047824 */ /* 0x000fe200078e00ff */
[----:B------:R-:W-:Y:S01]  /*01d0*/  FSEL R11, R7, RZ, !P0 ;  /* 0x000000ff070b7208 */ /* 0x000fe20004000000 */
[----:B------:R-:W-:Y:S01]  /*01e0*/  IMAD.U32 R2, R2, 0x10000, RZ ;  /* 0x0001000002027824 */ /* 0x000fe200078e00ff */
[----:B------:R-:W-:Y:S01]  /*01f0*/  FSEL R7, R5, RZ, !P0 ;  /* 0x000000ff05077208 */ /* 0x000fe20004000000 */
[----:B------:R-:W-:Y:S01]  /*0200*/  IMAD.U32 R8, R8, 0x10000, RZ ;  /* 0x0001000008087824 */ /* 0x000fe200078e00ff */
[----:B------:R-:W-:-:S02]  /*0210*/  FSEL R3, R4, RZ, !P0 ;  /* 0x000000ff04037208 */ /* 0x000fc40004000000 */
[----:B------:R-:W-:Y:S02]  /*0220*/  FSEL R2, R2, RZ, !P0 ;  /* 0x000000ff02027208 */ /* 0x000fe40004000000 */
[----:B------:R-:W-:Y:S02]  /*0230*/  FSEL R9, R9, RZ, !P0 ;  /* 0x000000ff09097208 */ /* 0x000fe40004000000 */
[----:B------:R-:W-:Y:S02]  /*0240*/  FSEL R8, R8, RZ, !P0 ;  /* 0x000000ff08087208 */ /* 0x000fe40004000000 */
[----:B------:R-:W-:Y:S02]  /*0250*/  F2FP.BF16.F32.PACK_AB R6, R7, R6 ;  /* 0x000000060706723e */ /* 0x000fe400000010ff */
[----:B------:R-:W-:Y:S02]  /*0260*/  F2FP.BF16.F32.PACK_AB R5, R3, R10 ;  /* 0x0000000a0305723e */ /* 0x000fe400000010ff */
[----:B------:R-:W-:Y:S01]  /*0270*/  F2FP.BF16.F32.PACK_AB R7, R2, R11 ;  /* 0x0000000b0207723e */ /* 0x000fe200000010ff */
[----:B------:R-:W-:Y:S01]  /*0280*/  IMAD.WIDE R2, R0, R13, c[0x0][0x168] ;  /* 0x00005a0000027625 */ /* 0x000fe200078e020d */
[----:B------:R-:W-:-:S05]  /*0290*/  F2FP.BF16.F32.PACK_AB R4, R8, R9 ;  /* 0x000000090804723e */ /* 0x000fca00000010ff */
[----:B------:R-:W-:Y:S01]  /*02a0*/  STG.E.128 [R2.64], R4 ;  /* 0x0000000402007986 */ /* 0x000fe2000c101d04 */
[----:B------:R-:W-:Y:S05]  /*02b0*/  EXIT ;  /* 0x000000000000794d */ /* 0x000fea0003800000 */
.L_x_0:
[----:B------:R-:W-:-:S00]  /*02c0*/  BRA `(.L_x_0) ;  /* 0xfffffff000007947 */ /* 0x000fc0000383ffff */
[----:B------:R-:W-:-:S00]  /*02d0*/  NOP ;  /* 0x0000000000007918 */ /* 0x000fc00000000000 */
        /* <DEDUP_REMOVED lines=10> */
.L_x_1:
